//
// Generated by NVIDIA NVVM Compiler
//
// Compiler Build ID: CL-36424714
// Cuda compilation tools, release 13.0, V13.0.88
// Based on NVVM 20.0.0
//

.version 9.0
.target sm_100
.address_size 64

	// .globl	_Z8printOutPc
.extern .func  (.param .b32 func_retval0) vprintf
(
	.param .b64 vprintf_param_0,
	.param .b64 vprintf_param_1
)
;
.global .align 1 .b8 $str[4] = {37, 115, 10};

.visible .entry _Z8printOutPc(
	.param .u64 .ptr .align 1 _Z8printOutPc_param_0
)
{
	.local .align 8 .b8 	__local_depot0[8];
	.reg .b64 	%SP;
	.reg .b64 	%SPL;
	.reg .b32 	%r<3>;
	.reg .b64 	%rd<6>;

	mov.u64 	%SPL, __local_depot0;
	cvta.local.u64 	%SP, %SPL;
	ld.param.u64 	%rd1, [_Z8printOutPc_param_0];
	add.u64 	%rd2, %SP, 0;
	add.u64 	%rd3, %SPL, 0;
	st.local.u64 	[%rd3], %rd1;
	mov.u64 	%rd4, $str;
	cvta.global.u64 	%rd5, %rd4;
	{ // callseq 0, 0
	.param .b64 param0;
	st.param.b64 	[param0], %rd5;
	.param .b64 param1;
	st.param.b64 	[param1], %rd2;
	.param .b32 retval0;
	call.uni (retval0), 
	vprintf, 
	(
	param0, 
	param1
	);
	ld.param.b32 	%r1, [retval0];
	} // callseq 0
	ret;

}
	// .globl	_Z8matchingPcS_PliiPi
.visible .entry _Z8matchingPcS_PliiPi(
	.param .u64 .ptr .align 1 _Z8matchingPcS_PliiPi_param_0,
	.param .u64 .ptr .align 1 _Z8matchingPcS_PliiPi_param_1,
	.param .u64 .ptr .align 1 _Z8matchingPcS_PliiPi_param_2,
	.param .u32 _Z8matchingPcS_PliiPi_param_3,
	.param .u32 _Z8matchingPcS_PliiPi_param_4,
	.param .u64 .ptr .align 1 _Z8matchingPcS_PliiPi_param_5
)
{
	.reg .pred 	%p<11>;
	.reg .b16 	%rs<5>;
	.reg .b32 	%r<32>;
	.reg .b64 	%rd<25>;

	ld.param.u64 	%rd6, [_Z8matchingPcS_PliiPi_param_0];
	ld.param.u64 	%rd4, [_Z8matchingPcS_PliiPi_param_1];
	ld.param.u64 	%rd5, [_Z8matchingPcS_PliiPi_param_2];
	ld.param.u32 	%r13, [_Z8matchingPcS_PliiPi_param_3];
	ld.param.u32 	%r14, [_Z8matchingPcS_PliiPi_param_4];
	ld.param.u64 	%rd7, [_Z8matchingPcS_PliiPi_param_5];
	cvta.to.global.u64 	%rd1, %rd7;
	cvta.to.global.u64 	%rd2, %rd6;
	mov.u32 	%r15, %tid.x;
	mov.u32 	%r16, %ctaid.x;
	mov.u32 	%r17, %ntid.x;
	mad.lo.s32 	%r18, %r16, %r17, %r15;
	add.s32 	%r1, %r18, %r14;
	setp.ge.s32 	%p1, %r1, %r13;
	@%p1 bra 	$L__BB1_15;
	cvta.to.global.u64 	%rd8, %rd5;
	cvta.to.global.u64 	%rd9, %rd4;
	mul.wide.s32 	%rd10, %r1, 8;
	add.s64 	%rd11, %rd8, %rd10;
	ld.global.u64 	%rd12, [%rd11];
	add.s64 	%rd3, %rd9, %rd12;
	mov.b32 	%r27, 0;
$L__BB1_2:
	mov.u32 	%r2, %r27;
	add.s32 	%r27, %r2, 1;
	cvt.u64.u32 	%rd13, %r2;
	add.s64 	%rd14, %rd3, %rd13;
	ld.global.u8 	%rs1, [%rd14];
	setp.ne.s16 	%p2, %rs1, 0;
	@%p2 bra 	$L__BB1_2;
	mov.b32 	%r28, 0;
$L__BB1_4:
	mov.u32 	%r5, %r28;
	mov.u32 	%r4, %r27;
	cvt.u64.u32 	%rd15, %r5;
	add.s64 	%rd16, %rd2, %rd15;
	ld.global.u8 	%rs2, [%rd16];
	setp.ne.s16 	%p3, %rs2, 0;
	add.s32 	%r28, %r5, 1;
	add.s32 	%r27, %r4, -1;
	@%p3 bra 	$L__BB1_4;
	setp.lt.u32 	%p4, %r2, %r5;
	@%p4 bra 	$L__BB1_15;
	setp.eq.s32 	%p5, %r5, 0;
	@%p5 bra 	$L__BB1_13;
	mov.b32 	%r29, 0;
	bra.uni 	$L__BB1_9;
$L__BB1_8:
	add.s32 	%r29, %r29, 1;
	setp.eq.s32 	%p9, %r29, %r4;
	@%p9 bra 	$L__BB1_15;
$L__BB1_9:
	mov.b32 	%r30, 0;
$L__BB1_10:
	add.s32 	%r23, %r30, %r29;
	cvt.u64.u32 	%rd17, %r23;
	add.s64 	%rd18, %rd3, %rd17;
	ld.global.u8 	%rs3, [%rd18];
	cvt.u64.u32 	%rd19, %r30;
	add.s64 	%rd20, %rd2, %rd19;
	ld.global.u8 	%rs4, [%rd20];
	setp.ne.s16 	%p6, %rs3, %rs4;
	mov.u32 	%r31, %r30;
	@%p6 bra 	$L__BB1_12;
	add.s32 	%r30, %r30, 1;
	setp.ne.s32 	%p7, %r30, %r5;
	mov.u32 	%r31, %r5;
	@%p7 bra 	$L__BB1_10;
$L__BB1_12:
	setp.ne.s32 	%p8, %r31, %r5;
	@%p8 bra 	$L__BB1_8;
$L__BB1_13:
	setp.eq.s64 	%p10, %rd4, 0;
	@%p10 bra 	$L__BB1_15;
	mul.wide.s32 	%rd21, %r1, 4;
	add.s64 	%rd22, %rd1, %rd21;
	mov.b32 	%r24, 1;
	st.global.u32 	[%rd22], %r24;
	bra.uni 	$L__BB1_16;
$L__BB1_15:
	mul.wide.s32 	%rd23, %r1, 4;
	add.s64 	%rd24, %rd1, %rd23;
	mov.b32 	%r25, 0;
	st.global.u32 	[%rd24], %r25;
$L__BB1_16:
	ret;

}


// ===== COMPILED SASS (sm_100) =====

	.target	sm_100

	.elftype	@"ET_EXEC"


//--------------------- .note.nv.tkinfo           --------------------------
	.section	.note.nv.tkinfo,"",@"SHT_NOTE"
	.sectionflags	@"SHF_NOTE_NV_TKINFO"
	.tkinfo
        /*0018*/ 	.word	0x00000002
        /*0030*/ 	.string	""
        /*0030*/ 	.string	"ptxas"
        /*0030*/ 	.string	"Cuda compilation tools, release 13.0, V13.0.88"
        /*0030*/ 	.string	"Build cuda_13.0.r13.0/compiler.36424714_0"
        /*0030*/ 	.string	"-arch sm_100 -m 64 "



//--------------------- .note.nv.cuinfo           --------------------------
	.section	.note.nv.cuinfo,"",@"SHT_NOTE"
	.sectionflags	@"SHF_NOTE_NV_CUINFO"
        /*0018*/ 	.short	0x0002
        /*001a*/ 	.short	0x0064
        /*001c*/ 	.short	0x0082
	.zero		2


//--------------------- .nv.info                  --------------------------
	.section	.nv.info,"",@"SHT_CUDA_INFO"
	.align	4


	//----- nvinfo : EIATTR_REGCOUNT
	.align		4
        /*0000*/ 	.byte	0x04, 0x2f
        /*0002*/ 	.short	(.L_2 - .L_1)
	.align		4
.L_1:
        /*0004*/ 	.word	index@(_Z8printOutPc)
        /*0008*/ 	.word	0x00000018


	//----- nvinfo : EIATTR_FRAME_SIZE
	.align		4
.L_2:
        /*000c*/ 	.byte	0x04, 0x11
        /*000e*/ 	.short	(.L_4 - .L_3)
	.align		4
.L_3:
        /*0010*/ 	.word	index@(_Z8printOutPc)
        /*0014*/ 	.word	0x00000008


	//----- nvinfo : EIATTR_REGCOUNT
	.align		4
.L_4:
        /*0018*/ 	.byte	0x04, 0x2f
        /*001a*/ 	.short	(.L_6 - .L_5)
	.align		4
.L_5:
        /*001c*/ 	.word	index@(_Z8matchingPcS_PliiPi)
        /*0020*/ 	.word	0x0000000e


	//----- nvinfo : EIATTR_FRAME_SIZE
	.align		4
.L_6:
        /*0024*/ 	.byte	0x04, 0x11
        /*0026*/ 	.short	(.L_8 - .L_7)
	.align		4
.L_7:
        /*0028*/ 	.word	index@(_Z8matchingPcS_PliiPi)
        /*002c*/ 	.word	0x00000000


	//----- nvinfo : EIATTR_MIN_STACK_SIZE
	.align		4
.L_8:
        /*0030*/ 	.byte	0x04, 0x12
        /*0032*/ 	.short	(.L_10 - .L_9)
	.align		4
.L_9:
        /*0034*/ 	.word	index@(_Z8matchingPcS_PliiPi)
        /*0038*/ 	.word	0x00000000


	//----- nvinfo : EIATTR_MIN_STACK_SIZE
	.align		4
.L_10:
        /*003c*/ 	.byte	0x04, 0x12
        /*003e*/ 	.short	(.L_12 - .L_11)
	.align		4
.L_11:
        /*0040*/ 	.word	index@(_Z8printOutPc)
        /*0044*/ 	.word	0x00000008
.L_12:


//--------------------- .nv.compat                --------------------------
	.section	.nv.compat,"",@"SHT_CUDA_COMPAT_INFO"
	.align	4
        /*0000*/ 	.byte	0x02, 0x09, 0x00, 0x00, 0x02, 0x02, 0x01, 0x00, 0x02, 0x05, 0x05, 0x00, 0x03, 0x07, 0x01, 0x01
        /*0010*/ 	.byte	0x02, 0x03, 0x00, 0x00, 0x02, 0x06, 0x01, 0x00, 0x04, 0x0b, 0x08, 0x00, 0x09, 0x00, 0x00, 0x00
        /*0020*/ 	.byte	0x00, 0x00, 0x00, 0x00


//--------------------- .nv.info._Z8matchingPcS_PliiPi --------------------------
	.section	.nv.info._Z8matchingPcS_PliiPi,"",@"SHT_CUDA_INFO"
	.sectionflags	@""
	.align	4


	//----- nvinfo : EIATTR_CUDA_API_VERSION
	.align		4
        /*0000*/ 	.byte	0x04, 0x37
        /*0002*/ 	.short	(.L_14 - .L_13)
.L_13:
        /*0004*/ 	.word	0x00000082


	//----- nvinfo : EIATTR_KPARAM_INFO
	.align		4
.L_14:
        /*0008*/ 	.byte	0x04, 0x17
        /*000a*/ 	.short	(.L_16 - .L_15)
.L_15:
        /*000c*/ 	.word	0x00000000
        /*0010*/ 	.short	0x0005
        /*0012*/ 	.short	0x0020
        /*0014*/ 	.byte	0x00, 0xf5, 0x21, 0x00


	//----- nvinfo : EIATTR_KPARAM_INFO
	.align		4
.L_16:
        /*0018*/ 	.byte	0x04, 0x17
        /*001a*/ 	.short	(.L_18 - .L_17)
.L_17:
        /*001c*/ 	.word	0x00000000
        /*0020*/ 	.short	0x0004
        /*0022*/ 	.short	0x001c
        /*0024*/ 	.byte	0x00, 0xf0, 0x11, 0x00


	//----- nvinfo : EIATTR_KPARAM_INFO
	.align		4
.L_18:
        /*0028*/ 	.byte	0x04, 0x17
        /*002a*/ 	.short	(.L_20 - .L_19)
.L_19:
        /*002c*/ 	.word	0x00000000
        /*0030*/ 	.short	0x0003
        /*0032*/ 	.short	0x0018
        /*0034*/ 	.byte	0x00, 0xf0, 0x11, 0x00


	//----- nvinfo : EIATTR_KPARAM_INFO
	.align		4
.L_20:
        /*0038*/ 	.byte	0x04, 0x17
        /*003a*/ 	.short	(.L_22 - .L_21)
.L_21:
        /*003c*/ 	.word	0x00000000
        /*0040*/ 	.short	0x0002
        /*0042*/ 	.short	0x0010
        /*0044*/ 	.byte	0x00, 0xf5, 0x21, 0x00


	//----- nvinfo : EIATTR_KPARAM_INFO
	.align		4
.L_22:
        /*0048*/ 	.byte	0x04, 0x17
        /*004a*/ 	.short	(.L_24 - .L_23)
.L_23:
        /*004c*/ 	.word	0x00000000
        /*0050*/ 	.short	0x0001
        /*0052*/ 	.short	0x0008
        /*0054*/ 	.byte	0x00, 0xf5, 0x21, 0x00


	//----- nvinfo : EIATTR_KPARAM_INFO
	.align		4
.L_24:
        /*0058*/ 	.byte	0x04, 0x17
        /*005a*/ 	.short	(.L_26 - .L_25)
.L_25:
        /*005c*/ 	.word	0x00000000
        /*0060*/ 	.short	0x0000
        /*0062*/ 	.short	0x0000
        /*0064*/ 	.byte	0x00, 0xf5, 0x21, 0x00


	//----- nvinfo : EIATTR_SPARSE_MMA_MASK
	.align		4
.L_26:
        /*0068*/ 	.byte	0x03, 0x50
        /*006a*/ 	.short	0x0000


	//----- nvinfo : EIATTR_MAXREG_COUNT
	.align		4
        /*006c*/ 	.byte	0x03, 0x1b
        /*006e*/ 	.short	0x00ff


	//----- nvinfo : EIATTR_MERCURY_ISA_VERSION
	.align		4
        /*0070*/ 	.byte	0x03, 0x5f
        /*0072*/ 	.short	0x0101


	//----- nvinfo : EIATTR_VRC_CTA_INIT_COUNT
	.align		4
        /*0074*/ 	.byte	0x02, 0x4a
	.zero		1
	.zero		1


	//----- nvinfo : EIATTR_EXIT_INSTR_OFFSETS
	.align		4
        /*0078*/ 	.byte	0x04, 0x1c
        /*007a*/ 	.short	(.L_28 - .L_27)


	//   ....[0]....
.L_27:
        /*007c*/ 	.word	0x000004c0


	//   ....[1]....
        /*0080*/ 	.word	0x00000510


	//----- nvinfo : EIATTR_CRS_STACK_SIZE
	.align		4
.L_28:
        /*0084*/ 	.byte	0x04, 0x1e
        /*0086*/ 	.short	(.L_30 - .L_29)
.L_29:
        /*0088*/ 	.word	0x00000000


	//----- nvinfo : EIATTR_CBANK_PARAM_SIZE
	.align		4
.L_30:
        /*008c*/ 	.byte	0x03, 0x19
        /*008e*/ 	.short	0x0028


	//----- nvinfo : EIATTR_PARAM_CBANK
	.align		4
        /*0090*/ 	.byte	0x04, 0x0a
        /*0092*/ 	.short	(.L_32 - .L_31)
	.align		4
.L_31:
        /*0094*/ 	.word	index@(.nv.constant0._Z8matchingPcS_PliiPi)
        /*0098*/ 	.short	0x0380
        /*009a*/ 	.short	0x0028


	//----- nvinfo : EIATTR_SW_WAR
	.align		4
.L_32:
        /*009c*/ 	.byte	0x04, 0x36
        /*009e*/ 	.short	(.L_34 - .L_33)
.L_33:
        /*00a0*/ 	.word	0x00000008
.L_34:


//--------------------- .nv.info._Z8printOutPc    --------------------------
	.section	.nv.info._Z8printOutPc,"",@"SHT_CUDA_INFO"
	.sectionflags	@""
	.align	4


	//----- nvinfo : EIATTR_CUDA_API_VERSION
	.align		4
        /*0000*/ 	.byte	0x04, 0x37
        /*0002*/ 	.short	(.L_36 - .L_35)
.L_35:
        /*0004*/ 	.word	0x00000082


	//----- nvinfo : EIATTR_KPARAM_INFO
	.align		4
.L_36:
        /*0008*/ 	.byte	0x04, 0x17
        /*000a*/ 	.short	(.L_38 - .L_37)
.L_37:
        /*000c*/ 	.word	0x00000000
        /*0010*/ 	.short	0x0000
        /*0012*/ 	.short	0x0000
        /*0014*/ 	.byte	0x00, 0xf5, 0x21, 0x00


	//----- nvinfo : EIATTR_SPARSE_MMA_MASK
	.align		4
.L_38:
        /*0018*/ 	.byte	0x03, 0x50
        /*001a*/ 	.short	0x0000


	//----- nvinfo : EIATTR_MAXREG_COUNT
	.align		4
        /*001c*/ 	.byte	0x03, 0x1b
        /*001e*/ 	.short	0x00ff


	//----- nvinfo : EIATTR_EXTERNS
	.align		4
        /*0020*/ 	.byte	0x04, 0x0f
        /*0022*/ 	.short	(.L_40 - .L_39)


	//   ....[0]....
	.align		4
.L_39:
        /*0024*/ 	.word	index@(vprintf)


	//----- nvinfo : EIATTR_MERCURY_ISA_VERSION
	.align		4
.L_40:
        /*0028*/ 	.byte	0x03, 0x5f
        /*002a*/ 	.short	0x0101


	//----- nvinfo : EIATTR_VRC_CTA_INIT_COUNT
	.align		4
        /*002c*/ 	.byte	0x02, 0x4a
	.zero		1
	.zero		1


	//----- nvinfo : EIATTR_SYSCALL_OFFSETS
	.align		4
        /*0030*/ 	.byte	0x04, 0x46
        /*0032*/ 	.short	(.L_42 - .L_41)


	//   ....[0]....
.L_41:
        /*0034*/ 	.word	0x000000e0


	//----- nvinfo : EIATTR_EXIT_INSTR_OFFSETS
	.align		4
.L_42:
        /*0038*/ 	.byte	0x04, 0x1c
        /*003a*/ 	.short	(.L_44 - .L_43)


	//   ....[0]....
.L_43:
        /*003c*/ 	.word	0x000000f0


	//----- nvinfo : EIATTR_CBANK_PARAM_SIZE
	.align		4
.L_44:
        /*0040*/ 	.byte	0x03, 0x19
        /*0042*/ 	.short	0x0008


	//----- nvinfo : EIATTR_PARAM_CBANK
	.align		4
        /*0044*/ 	.byte	0x04, 0x0a
        /*0046*/ 	.short	(.L_46 - .L_45)
	.align		4
.L_45:
        /*0048*/ 	.word	index@(.nv.constant0._Z8printOutPc)
        /*004c*/ 	.short	0x0380
        /*004e*/ 	.short	0x0008


	//----- nvinfo : EIATTR_SW_WAR
	.align		4
.L_46:
        /*0050*/ 	.byte	0x04, 0x36
        /*0052*/ 	.short	(.L_48 - .L_47)
.L_47:
        /*0054*/ 	.word	0x00000008
.L_48:


//--------------------- .nv.callgraph             --------------------------
	.section	.nv.callgraph,"",@"SHT_CUDA_CALLGRAPH"
	.align	4
	.sectionentsize	8
	.align		4
        /*0000*/ 	.word	0x00000000
	.align		4
        /*0004*/ 	.word	0xffffffff
	.align		4
        /*0008*/ 	.word	index@(_Z8printOutPc)
	.align		4
        /*000c*/ 	.word	index@(vprintf)
	.align		4
        /*0010*/ 	.word	0x00000000
	.align		4
        /*0014*/ 	.word	0xfffffffe
	.align		4
        /*0018*/ 	.word	0x00000000
	.align		4
        /*001c*/ 	.word	0xfffffffd
	.align		4
        /*0020*/ 	.word	0x00000000
	.align		4
        /*0024*/ 	.word	0xfffffffc


//--------------------- .nv.constant4             --------------------------
	.section	.nv.constant4,"a",@progbits
	.align	8
	.align		8
.nv.constant4:
        /*0000*/ 	.dword	$str
	.align		8
        /*0008*/ 	.dword	vprintf


//--------------------- .text._Z8matchingPcS_PliiPi --------------------------
	.section	.text._Z8matchingPcS_PliiPi,"ax",@progbits
	.align	128
        .global         _Z8matchingPcS_PliiPi
        .type           _Z8matchingPcS_PliiPi,@function
        .size           _Z8matchingPcS_PliiPi,(.L_x_13 - _Z8matchingPcS_PliiPi)
        .other          _Z8matchingPcS_PliiPi,@"STO_CUDA_ENTRY STV_DEFAULT"
_Z8matchingPcS_PliiPi:
.text._Z8matchingPcS_PliiPi:
[----:B------:R-:W-:Y:S01]  /*0000*/  LDC R1, c[0x0][0x37c] ;  /* 0x0000df00ff017b82 */ /* 0x000fe20000000800 */
[----:B------:R-:W0:Y:S07]  /*0010*/  S2R R0, SR_TID.X ;  /* 0x0000000000007919 */ /* 0x000e2e0000002100 */
[----:B------:R-:W0:Y:S01]  /*0020*/  S2UR UR4, SR_CTAID.X ;  /* 0x00000000000479c3 */ /* 0x000e220000002500 */
[----:B------:R-:W1:Y:S01]  /*0030*/  LDCU.64 UR8, c[0x0][0x398] ;  /* 0x00007300ff0877ac */ /* 0x000e620008000a00 */
[----:B------:R-:W-:Y:S01]  /*0040*/  BSSY.RECONVERGENT B0, `(.L_x_0) ;  /* 0x0000049000007945 */ /* 0x000fe20003800200 */
[----:B------:R-:W2:Y:S05]  /*0050*/  LDCU.64 UR6, c[0x0][0x358] ;  /* 0x00006b00ff0677ac */ /* 0x000eaa0008000a00 */
[----:B------:R-:W0:Y:S02]  /*0060*/  LDC R3, c[0x0][0x360] ;  /* 0x0000d800ff037b82 */ /* 0x000e240000000800 */
[----:B0-----:R-:W-:-:S04]  /*0070*/  IMAD R0, R3, UR4, R0 ;  /* 0x0000000403007c24 */ /* 0x001fc8000f8e0200 */
[----:B-1----:R-:W-:-:S05]  /*0080*/  VIADD R0, R0, UR9 ;  /* 0x0000000900007c36 */ /* 0x002fca0008000000 */
[----:B------:R-:W-:-:S13]  /*0090*/  ISETP.GE.AND P0, PT, R0, UR8, PT ;  /* 0x0000000800007c0c */ /* 0x000fda000bf06270 */
[----:B--2---:R-:W-:Y:S05]  /*00a0*/  @P0 BRA `(.L_x_1) ;  /* 0x0000000400080947 */ /* 0x004fea0003800000 */
[----:B------:R-:W0:Y:S01]  /*00b0*/  LDC.64 R2, c[0x0][0x390] ;  /* 0x0000e400ff027b82 */ /* 0x000e220000000a00 */
[----:B------:R-:W1:Y:S01]  /*00c0*/  LDCU.64 UR4, c[0x0][0x388] ;  /* 0x00007100ff0477ac */ /* 0x000e620008000a00 */
[----:B0-----:R-:W-:-:S06]  /*00d0*/  IMAD.WIDE R2, R0, 0x8, R2 ;  /* 0x0000000800027825 */ /* 0x001fcc00078e0202 */
[----:B------:R-:W1:Y:S01]  /*00e0*/  LDG.E.64 R2, desc[UR6][R2.64] ;  /* 0x0000000602027981 */ /* 0x000e62000c1e1b00 */
[----:B------:R-:W-:Y:S01]  /*00f0*/  BSSY.RECONVERGENT B1, `(.L_x_2) ;  /* 0x000000c000017945 */ /* 0x000fe20003800200 */
[----:B------:R-:W-:Y:S01]  /*0100*/  IMAD.MOV.U32 R4, RZ, RZ, RZ ;  /* 0x000000ffff047224 */ /* 0x000fe200078e00ff */
[----:B-1----:R-:W-:-:S04]  /*0110*/  IADD3 R9, P0, PT, R2, UR4, RZ ;  /* 0x0000000402097c10 */ /* 0x002fc8000ff1e0ff */
[----:B------:R-:W-:-:S09]  /*0120*/  IADD3.X R8, PT, PT, R3, UR5, RZ, P0, !PT ;  /* 0x0000000503087c10 */ /* 0x000fd200087fe4ff */
.L_x_3:
[----:B------:R-:W-:-:S05]  /*0130*/  IADD3 R2, P0, PT, R4, R9, RZ ;  /* 0x0000000904027210 */ /* 0x000fca0007f1e0ff */
[----:B------:R-:W-:-:S05]  /*0140*/  IMAD.X R3, RZ, RZ, R8, P0 ;  /* 0x000000ffff037224 */ /* 0x000fca00000e0608 */
[----:B------:R-:W2:Y:S01]  /*0150*/  LDG.E.U8 R2, desc[UR6][R2.64] ;  /* 0x0000000602027981 */ /* 0x000ea2000c1e1100 */
[----:B------:R-:W-:Y:S01]  /*0160*/  VIADD R5, R4, 0x1 ;  /* 0x0000000104057836 */ /* 0x000fe20000000000 */
[----:B------:R-:W-:-:S03]  /*0170*/  MOV R6, R4 ;  /* 0x0000000400067202 */ /* 0x000fc60000000f00 */
[----:B------:R-:W-:Y:S01]  /*0180*/  IMAD.MOV.U32 R4, RZ, RZ, R5 ;  /* 0x000000ffff047224 */ /* 0x000fe200078e0005 */
[----:B--2---:R-:W-:-:S13]  /*0190*/  ISETP.NE.AND P0, PT, R2, RZ, PT ;  /* 0x000000ff0200720c */ /* 0x004fda0003f05270 */
[----:B------:R-:W-:Y:S05]  /*01a0*/  @P0 BRA `(.L_x_3) ;  /* 0xfffffffc00e00947 */ /* 0x000fea000383ffff */
[----:B------:R-:W-:Y:S05]  /*01b0*/  BSYNC.RECONVERGENT B1 ;  /* 0x0000000000017941 */ /* 0x000fea0003800200 */
.L_x_2:
[----:B------:R-:W0:Y:S01]  /*01c0*/  LDCU.64 UR10, c[0x0][0x380] ;  /* 0x00007000ff0a77ac */ /* 0x000e220008000a00 */
[----:B------:R-:W-:-:S05]  /*01d0*/  UMOV UR4, URZ ;  /* 0x000000ff00047c82 */ /* 0x000fca0008000000 */
.L_x_4:
[----:B0-----:R-:W-:-:S04]  /*01e0*/  UIADD3 UR5, UP0, UPT, UR4, UR10, URZ ;  /* 0x0000000a04057290 */ /* 0x001fc8000ff1e0ff */
[----:B------:R-:W-:Y:S02]  /*01f0*/  UIADD3.X UR8, UPT, UPT, URZ, UR11, URZ, UP0, !UPT ;  /* 0x0000000bff087290 */ /* 0x000fe400087fe4ff */
[----:B------:R-:W-:-:S04]  /*0200*/  IMAD.U32 R2, RZ, RZ, UR5 ;  /* 0x00000005ff027e24 */ /* 0x000fc8000f8e00ff */
[----:B------:R-:W-:-:S05]  /*0210*/  IMAD.U32 R3, RZ, RZ, UR8 ;  /* 0x00000008ff037e24 */ /* 0x000fca000f8e00ff */
[----:B------:R-:W2:Y:S01]  /*0220*/  LDG.E.U8 R2, desc[UR6][R2.64] ;  /* 0x0000000602027981 */ /* 0x000ea2000c1e1100 */
[----:B------:R-:W-:Y:S01]  /*0230*/  MOV R10, UR4 ;  /* 0x00000004000a7c02 */ /* 0x000fe20008000f00 */
[----:B------:R-:W-:Y:S01]  /*0240*/  UIADD3 UR4, UPT, UPT, UR4, 0x1, URZ ;  /* 0x0000000104047890 */ /* 0x000fe2000fffe0ff */
[----:B------:R-:W-:Y:S02]  /*0250*/  IMAD.MOV.U32 R11, RZ, RZ, R4 ;  /* 0x000000ffff0b7224 */ /* 0x000fe400078e0004 */
[----:B------:R-:W-:Y:S01]  /*0260*/  VIADD R4, R4, 0xffffffff ;  /* 0xffffffff04047836 */ /* 0x000fe20000000000 */
[----:B--2---:R-:W-:-:S13]  /*0270*/  ISETP.NE.AND P0, PT, R2, RZ, PT ;  /* 0x000000ff0200720c */ /* 0x004fda0003f05270 */
[----:B------:R-:W-:Y:S05]  /*0280*/  @P0 BRA `(.L_x_4) ;  /* 0xfffffffc00d40947 */ /* 0x000fea000383ffff */
[----:B------:R-:W-:-:S13]  /*0290*/  ISETP.GE.U32.AND P0, PT, R6, R10, PT ;  /* 0x0000000a0600720c */ /* 0x000fda0003f06070 */
[----:B------:R-:W-:Y:S05]  /*02a0*/  @!P0 BRA `(.L_x_1) ;  /* 0x0000000000888947 */ /* 0x000fea0003800000 */
[----:B------:R-:W-:-:S13]  /*02b0*/  ISETP.NE.AND P0, PT, R10, RZ, PT ;  /* 0x000000ff0a00720c */ /* 0x000fda0003f05270 */
[----:B------:R-:W-:Y:S05]  /*02c0*/  @!P0 BRA `(.L_x_5) ;  /* 0x0000000000608947 */ /* 0x000fea0003800000 */
[----:B------:R-:W-:-:S07]  /*02d0*/  IMAD.MOV.U32 R6, RZ, RZ, RZ ;  /* 0x000000ffff067224 */ /* 0x000fce00078e00ff */
.L_x_9:
[----:B------:R-:W-:Y:S01]  /*02e0*/  HFMA2 R7, -RZ, RZ, 0, 0 ;  /* 0x00000000ff077431 */ /* 0x000fe200000001ff */
[----:B------:R-:W-:Y:S06]  /*02f0*/  BSSY.RECONVERGENT B1, `(.L_x_6) ;  /* 0x000000f000017945 */ /* 0x000fec0003800200 */
.L_x_8:
[----:B------:R-:W0:Y:S01]  /*0300*/  LDCU.64 UR4, c[0x0][0x380] ;  /* 0x00007000ff0477ac */ /* 0x000e220008000a00 */
[----:B------:R-:W-:-:S05]  /*0310*/  IMAD.IADD R2, R7, 0x1, R6 ;  /* 0x0000000107027824 */ /* 0x000fca00078e0206 */
[----:B------:R-:W-:-:S05]  /*0320*/  IADD3 R2, P0, PT, R2, R9, RZ ;  /* 0x0000000902027210 */ /* 0x000fca0007f1e0ff */
[----:B------:R-:W-:-:S05]  /*0330*/  IMAD.X R3, RZ, RZ, R8, P0 ;  /* 0x000000ffff037224 */ /* 0x000fca00000e0608 */
[----:B------:R-:W2:Y:S01]  /*0340*/  LDG.E.U8 R2, desc[UR6][R2.64] ;  /* 0x0000000602027981 */ /* 0x000ea2000c1e1100 */
[----:B0-----:R-:W-:-:S04]  /*0350*/  IADD3 R4, P1, PT, R7, UR4, RZ ;  /* 0x0000000407047c10 */ /* 0x001fc8000ff3e0ff */
[----:B------:R-:W-:-:S06]  /*0360*/  IADD3.X R5, PT, PT, RZ, UR5, RZ, P1, !PT ;  /* 0x00000005ff057c10 */ /* 0x000fcc0008ffe4ff */
[----:B------:R-:W2:Y:S02]  /*0370*/  LDG.E.U8 R5, desc[UR6][R4.64] ;  /* 0x0000000604057981 */ /* 0x000ea4000c1e1100 */
[----:B--2---:R-:W-:-:S13]  /*0380*/  ISETP.NE.AND P0, PT, R2, R5, PT ;  /* 0x000000050200720c */ /* 0x004fda0003f05270 */
[----:B------:R-:W-:Y:S05]  /*0390*/  @P0 BRA `(.L_x_7) ;  /* 0x0000000000100947 */ /* 0x000fea0003800000 */
[----:B------:R-:W-:-:S05]  /*03a0*/  VIADD R7, R7, 0x1 ;  /* 0x0000000107077836 */ /* 0x000fca0000000000 */
[----:B------:R-:W-:-:S13]  /*03b0*/  ISETP.NE.AND P0, PT, R7, R10, PT ;  /* 0x0000000a0700720c */ /* 0x000fda0003f05270 */
[----:B------:R-:W-:Y:S05]  /*03c0*/  @P0 BRA `(.L_x_8) ;  /* 0xfffffffc00cc0947 */ /* 0x000fea000383ffff */
[----:B------:R-:W-:-:S07]  /*03d0*/  IMAD.MOV.U32 R7, RZ, RZ, R10 ;  /* 0x000000ffff077224 */ /* 0x000fce00078e000a */
.L_x_7:
[----:B------:R-:W-:Y:S05]  /*03e0*/  BSYNC.RECONVERGENT B1 ;  /* 0x0000000000017941 */ /* 0x000fea0003800200 */
.L_x_6:
[----:B------:R-:W-:-:S13]  /*03f0*/  ISETP.NE.AND P0, PT, R7, R10, PT ;  /* 0x0000000a0700720c */ /* 0x000fda0003f05270 */
[----:B------:R-:W-:Y:S05]  /*0400*/  @!P0 BRA `(.L_x_5) ;  /* 0x0000000000108947 */ /* 0x000fea0003800000 */
[----:B------:R-:W-:-:S04]  /*0410*/  IADD3 R6, PT, PT, R6, 0x1, RZ ;  /* 0x0000000106067810 */ /* 0x000fc80007ffe0ff */
[----:B------:R-:W-:-:S13]  /*0420*/  ISETP.NE.AND P0, PT, R6, R11, PT ;  /* 0x0000000b0600720c */ /* 0x000fda0003f05270 */
[----:B------:R-:W-:Y:S05]  /*0430*/  @!P0 BRA `(.L_x_1) ;  /* 0x0000000000248947 */ /* 0x000fea0003800000 */
[----:B------:R-:W-:Y:S05]  /*0440*/  BRA `(.L_x_9) ;  /* 0xfffffffc00a47947 */ /* 0x000fea000383ffff */
.L_x_5:
[----:B------:R-:W0:Y:S02]  /*0450*/  LDCU.64 UR4, c[0x0][0x388] ;  /* 0x00007100ff0477ac */ /* 0x000e240008000a00 */
[----:B0-----:R-:W-:-:S04]  /*0460*/  ISETP.NE.U32.AND P0, PT, RZ, UR4, PT ;  /* 0x00000004ff007c0c */ /* 0x001fc8000bf05070 */
[----:B------:R-:W-:-:S13]  /*0470*/  ISETP.NE.AND.EX P0, PT, RZ, UR5, PT, P0 ;  /* 0x00000005ff007c0c */ /* 0x000fda000bf05300 */
[----:B------:R-:W0:Y:S01]  /*0480*/  @P0 LDC.64 R2, c[0x0][0x3a0] ;  /* 0x0000e800ff020b82 */ /* 0x000e220000000a00 */
[----:B------:R-:W-:Y:S02]  /*0490*/  @P0 IMAD.MOV.U32 R5, RZ, RZ, 0x1 ;  /* 0x00000001ff050424 */ /* 0x000fe400078e00ff */
[----:B0-----:R-:W-:-:S05]  /*04a0*/  @P0 IMAD.WIDE R2, R0, 0x4, R2 ;  /* 0x0000000400020825 */ /* 0x001fca00078e0202 */
[----:B------:R0:W-:Y:S01]  /*04b0*/  @P0 STG.E desc[UR6][R2.64], R5 ;  /* 0x0000000502000986 */ /* 0x0001e2000c101906 */
[----:B------:R-:W-:Y:S05]  /*04c0*/  @P0 EXIT ;  /* 0x000000000000094d */ /* 0x000fea0003800000 */
.L_x_1:
[----:B------:R-:W-:Y:S05]  /*04d0*/  BSYNC.RECONVERGENT B0 ;  /* 0x0000000000007941 */ /* 0x000fea0003800200 */
.L_x_0:
[----:B0-----:R-:W0:Y:S02]  /*04e0*/  LDC.64 R2, c[0x0][0x3a0] ;  /* 0x0000e800ff027b82 */ /* 0x001e240000000a00 */
[----:B0-----:R-:W-:-:S05]  /*04f0*/  IMAD.WIDE R2, R0, 0x4, R2 ;  /* 0x0000000400027825 */ /* 0x001fca00078e0202 */
[----:B------:R-:W-:Y:S01]  /*0500*/  STG.E desc[UR6][R2.64], RZ ;  /* 0x000000ff02007986 */ /* 0x000fe2000c101906 */
[----:B------:R-:W-:Y:S05]  /*0510*/  EXIT ;  /* 0x000000000000794d */ /* 0x000fea0003800000 */
.L_x_10:
[----:B------:R-:W-:-:S00]  /*0520*/  BRA `(.L_x_10) ;  /* 0xfffffffc00fc7947 */ /* 0x000fc0000383ffff */
[----:B------:R-:W-:-:S00]  /*0530*/  NOP ;  /* 0x0000000000007918 */ /* 0x000fc00000000000 */
        /* <DEDUP_REMOVED lines=12> */
.L_x_13:


//--------------------- .text._Z8printOutPc       --------------------------
	.section	.text._Z8printOutPc,"ax",@progbits
	.align	128
        .global         _Z8printOutPc
        .type           _Z8printOutPc,@function
        .size           _Z8printOutPc,(.L_x_14 - _Z8printOutPc)
        .other          _Z8printOutPc,@"STO_CUDA_ENTRY STV_DEFAULT"
_Z8printOutPc:
.text._Z8printOutPc:
[----:B------:R-:W0:Y:S08]  /*0000*/  LDC R1, c[0x0][0x37c] ;  /* 0x0000df00ff017b82 */ /* 0x000e300000000800 */
[----:B------:R-:W1:Y:S01]  /*0010*/  LDC.64 R8, c[0x0][0x380] ;  /* 0x0000e000ff087b82 */ /* 0x000e620000000a00 */
[----:B0-----:R-:W-:Y:S01]  /*0020*/  VIADD R1, R1, 0xfffffff8 ;  /* 0xfffffff801017836 */ /* 0x001fe20000000000 */
[----:B------:R-:W-:Y:S01]  /*0030*/  MOV R0, 0x8 ;  /* 0x0000000800007802 */ /* 0x000fe20000000f00 */
[----:B------:R-:W0:Y:S01]  /*0040*/  LDCU UR4, c[0x0][0x2f8] ;  /* 0x00005f00ff0477ac */ /* 0x000e220008000800 */
[----:B------:R-:W2:Y:S04]  /*0050*/  LDCU.64 UR6, c[0x4][URZ] ;  /* 0x01000000ff0677ac */ /* 0x000ea80008000a00 */
[----:B------:R3:W4:Y:S01]  /*0060*/  LDC.64 R2, c[0x4][R0] ;  /* 0x0100000000027b82 */ /* 0x0007220000000a00 */
[----:B------:R-:W5:Y:S01]  /*0070*/  LDCU UR5, c[0x0][0x2fc] ;  /* 0x00005f80ff0577ac */ /* 0x000f620008000800 */
[----:B0-----:R-:W-:Y:S01]  /*0080*/  IADD3 R6, P0, PT, R1, UR4, RZ ;  /* 0x0000000401067c10 */ /* 0x001fe2000ff1e0ff */
[----:B-1----:R3:W-:Y:S01]  /*0090*/  STL.64 [R1], R8 ;  /* 0x0000000801007387 */ /* 0x0027e20000100a00 */
[----:B--2---:R-:W-:Y:S01]  /*00a0*/  IMAD.U32 R4, RZ, RZ, UR6 ;  /* 0x00000006ff047e24 */ /* 0x004fe2000f8e00ff */
[----:B------:R-:W-:-:S02]  /*00b0*/  MOV R5, UR7 ;  /* 0x0000000700057c02 */ /* 0x000fc40008000f00 */
[----:B-----5:R-:W-:-:S08]  /*00c0*/  IMAD.X R7, RZ, RZ, UR5, P0 ;  /* 0x00000005ff077e24 */ /* 0x020fd000080e06ff */
[----:B------:R-:W-:-:S07]  /*00d0*/  LEPC R20, `(.L_x_11) ;  /* 0x000000001014794e */ /* 0x000fce0000000000 */
[----:B---34-:R-:W-:Y:S05]  /*00e0*/  CALL.ABS.NOINC R2 ;  /* 0x0000000002007343 */ /* 0x018fea0003c00000 */
.L_x_11:
[----:B------:R-:W-:Y:S05]  /*00f0*/  EXIT ;  /* 0x000000000000794d */ /* 0x000fea0003800000 */
.L_x_12:
        /* <DEDUP_REMOVED lines=16> */
.L_x_14:


//--------------------- .nv.global.init           --------------------------
	.section	.nv.global.init,"aw",@progbits
.nv.global.init:
	.type		$str,@object
	.size		$str,(.L_0 - $str)
$str:
        /*0000*/ 	.byte	0x25, 0x73, 0x0a, 0x00
.L_0:


//--------------------- .nv.shared.reserved.0     --------------------------
	.section	.nv.shared.reserved.0,"aw",@nobits
	.weak		__nv_reservedSMEM_offset_0_alias
	.size		__nv_reservedSMEM_offset_0_alias, 0, 64
	.other		__nv_reservedSMEM_offset_0_alias,@"STO_CUDA_RESERVED_SHARED STV_DEFAULT"
__nv_reservedSMEM_offset_0_alias:
	.zero		0
	.zero		64


//--------------------- .nv.constant0._Z8matchingPcS_PliiPi --------------------------
	.section	.nv.constant0._Z8matchingPcS_PliiPi,"a",@progbits
	.sectionflags	@""
	.align	4
.nv.constant0._Z8matchingPcS_PliiPi:
	.zero		936


//--------------------- .nv.constant0._Z8printOutPc --------------------------
	.section	.nv.constant0._Z8printOutPc,"a",@progbits
	.sectionflags	@""
	.align	4
.nv.constant0._Z8printOutPc:
	.zero		904


//--------------------- SYMBOLS --------------------------

	.type		.nv.reservedSmem.offset0,@object
	.size		.nv.reservedSmem.offset0,0x4
	.type		vprintf,@function
